//
// Generated by NVIDIA NVVM Compiler
//
// Compiler Build ID: CL-36424714
// Cuda compilation tools, release 13.0, V13.0.88
// Based on NVVM 20.0.0
//

.version 9.0
.target sm_100
.address_size 64

	// .globl	_Z18dot_product_kernelPfS_S_

.visible .entry _Z18dot_product_kernelPfS_S_(
	.param .u64 .ptr .align 1 _Z18dot_product_kernelPfS_S__param_0,
	.param .u64 .ptr .align 1 _Z18dot_product_kernelPfS_S__param_1,
	.param .u64 .ptr .align 1 _Z18dot_product_kernelPfS_S__param_2
)
{
	.reg .b32 	%r<5>;
	.reg .b32 	%f<4>;
	.reg .b64 	%rd<11>;

	ld.param.u64 	%rd1, [_Z18dot_product_kernelPfS_S__param_0];
	ld.param.u64 	%rd2, [_Z18dot_product_kernelPfS_S__param_1];
	ld.param.u64 	%rd3, [_Z18dot_product_kernelPfS_S__param_2];
	cvta.to.global.u64 	%rd4, %rd3;
	cvta.to.global.u64 	%rd5, %rd2;
	cvta.to.global.u64 	%rd6, %rd1;
	mov.u32 	%r1, %tid.x;
	mov.u32 	%r2, %ctaid.x;
	mov.u32 	%r3, %ntid.x;
	mad.lo.s32 	%r4, %r2, %r3, %r1;
	mul.wide.s32 	%rd7, %r4, 4;
	add.s64 	%rd8, %rd6, %rd7;
	ld.global.f32 	%f1, [%rd8];
	add.s64 	%rd9, %rd5, %rd7;
	ld.global.f32 	%f2, [%rd9];
	mul.f32 	%f3, %f1, %f2;
	add.s64 	%rd10, %rd4, %rd7;
	st.global.f32 	[%rd10], %f3;
	ret;

}


// ===== COMPILED SASS (sm_100) =====

	.target	sm_100

	.elftype	@"ET_EXEC"


//--------------------- .note.nv.tkinfo           --------------------------
	.section	.note.nv.tkinfo,"",@"SHT_NOTE"
	.sectionflags	@"SHF_NOTE_NV_TKINFO"
	.tkinfo
        /*0018*/ 	.word	0x00000002
        /*0030*/ 	.string	""
        /*0030*/ 	.string	"ptxas"
        /*0030*/ 	.string	"Cuda compilation tools, release 13.0, V13.0.88"
        /*0030*/ 	.string	"Build cuda_13.0.r13.0/compiler.36424714_0"
        /*0030*/ 	.string	"-arch sm_100 -m 64 "



//--------------------- .note.nv.cuinfo           --------------------------
	.section	.note.nv.cuinfo,"",@"SHT_NOTE"
	.sectionflags	@"SHF_NOTE_NV_CUINFO"
        /*0018*/ 	.short	0x0002
        /*001a*/ 	.short	0x0064
        /*001c*/ 	.short	0x0082
	.zero		2


//--------------------- .nv.info                  --------------------------
	.section	.nv.info,"",@"SHT_CUDA_INFO"
	.align	4


	//----- nvinfo : EIATTR_REGCOUNT
	.align		4
        /*0000*/ 	.byte	0x04, 0x2f
        /*0002*/ 	.short	(.L_1 - .L_0)
	.align		4
.L_0:
        /*0004*/ 	.word	index@(_Z18dot_product_kernelPfS_S_)
        /*0008*/ 	.word	0x0000000c


	//----- nvinfo : EIATTR_FRAME_SIZE
	.align		4
.L_1:
        /*000c*/ 	.byte	0x04, 0x11
        /*000e*/ 	.short	(.L_3 - .L_2)
	.align		4
.L_2:
        /*0010*/ 	.word	index@(_Z18dot_product_kernelPfS_S_)
        /*0014*/ 	.word	0x00000000


	//----- nvinfo : EIATTR_MIN_STACK_SIZE
	.align		4
.L_3:
        /*0018*/ 	.byte	0x04, 0x12
        /*001a*/ 	.short	(.L_5 - .L_4)
	.align		4
.L_4:
        /*001c*/ 	.word	index@(_Z18dot_product_kernelPfS_S_)
        /*0020*/ 	.word	0x00000000
.L_5:


//--------------------- .nv.compat                --------------------------
	.section	.nv.compat,"",@"SHT_CUDA_COMPAT_INFO"
	.align	4
        /*0000*/ 	.byte	0x02, 0x09, 0x00, 0x00, 0x02, 0x02, 0x01, 0x00, 0x02, 0x05, 0x05, 0x00, 0x03, 0x07, 0x01, 0x01
        /*0010*/ 	.byte	0x02, 0x03, 0x00, 0x00, 0x02, 0x06, 0x01, 0x00, 0x04, 0x0b, 0x08, 0x00, 0x09, 0x00, 0x00, 0x00
        /*0020*/ 	.byte	0x00, 0x00, 0x00, 0x00


//--------------------- .nv.info._Z18dot_product_kernelPfS_S_ --------------------------
	.section	.nv.info._Z18dot_product_kernelPfS_S_,"",@"SHT_CUDA_INFO"
	.sectionflags	@""
	.align	4


	//----- nvinfo : EIATTR_CUDA_API_VERSION
	.align		4
        /*0000*/ 	.byte	0x04, 0x37
        /*0002*/ 	.short	(.L_7 - .L_6)
.L_6:
        /*0004*/ 	.word	0x00000082


	//----- nvinfo : EIATTR_KPARAM_INFO
	.align		4
.L_7:
        /*0008*/ 	.byte	0x04, 0x17
        /*000a*/ 	.short	(.L_9 - .L_8)
.L_8:
        /*000c*/ 	.word	0x00000000
        /*0010*/ 	.short	0x0002
        /*0012*/ 	.short	0x0010
        /*0014*/ 	.byte	0x00, 0xf5, 0x21, 0x00


	//----- nvinfo : EIATTR_KPARAM_INFO
	.align		4
.L_9:
        /*0018*/ 	.byte	0x04, 0x17
        /*001a*/ 	.short	(.L_11 - .L_10)
.L_10:
        /*001c*/ 	.word	0x00000000
        /*0020*/ 	.short	0x0001
        /*0022*/ 	.short	0x0008
        /*0024*/ 	.byte	0x00, 0xf5, 0x21, 0x00


	//----- nvinfo : EIATTR_KPARAM_INFO
	.align		4
.L_11:
        /*0028*/ 	.byte	0x04, 0x17
        /*002a*/ 	.short	(.L_13 - .L_12)
.L_12:
        /*002c*/ 	.word	0x00000000
        /*0030*/ 	.short	0x0000
        /*0032*/ 	.short	0x0000
        /*0034*/ 	.byte	0x00, 0xf5, 0x21, 0x00


	//----- nvinfo : EIATTR_SPARSE_MMA_MASK
	.align		4
.L_13:
        /*0038*/ 	.byte	0x03, 0x50
        /*003a*/ 	.short	0x0000


	//----- nvinfo : EIATTR_MAXREG_COUNT
	.align		4
        /*003c*/ 	.byte	0x03, 0x1b
        /*003e*/ 	.short	0x00ff


	//----- nvinfo : EIATTR_MERCURY_ISA_VERSION
	.align		4
        /*0040*/ 	.byte	0x03, 0x5f
        /*0042*/ 	.short	0x0101


	//----- nvinfo : EIATTR_VRC_CTA_INIT_COUNT
	.align		4
        /*0044*/ 	.byte	0x02, 0x4a
	.zero		1
	.zero		1


	//----- nvinfo : EIATTR_EXIT_INSTR_OFFSETS
	.align		4
        /*0048*/ 	.byte	0x04, 0x1c
        /*004a*/ 	.short	(.L_15 - .L_14)


	//   ....[0]....
.L_14:
        /*004c*/ 	.word	0x00000100


	//----- nvinfo : EIATTR_CBANK_PARAM_SIZE
	.align		4
.L_15:
        /*0050*/ 	.byte	0x03, 0x19
        /*0052*/ 	.short	0x0018


	//----- nvinfo : EIATTR_PARAM_CBANK
	.align		4
        /*0054*/ 	.byte	0x04, 0x0a
        /*0056*/ 	.short	(.L_17 - .L_16)
	.align		4
.L_16:
        /*0058*/ 	.word	index@(.nv.constant0._Z18dot_product_kernelPfS_S_)
        /*005c*/ 	.short	0x0380
        /*005e*/ 	.short	0x0018


	//----- nvinfo : EIATTR_SW_WAR
	.align		4
.L_17:
        /*0060*/ 	.byte	0x04, 0x36
        /*0062*/ 	.short	(.L_19 - .L_18)
.L_18:
        /*0064*/ 	.word	0x00000008
.L_19:


//--------------------- .nv.callgraph             --------------------------
	.section	.nv.callgraph,"",@"SHT_CUDA_CALLGRAPH"
	.align	4
	.sectionentsize	8
	.align		4
        /*0000*/ 	.word	0x00000000
	.align		4
        /*0004*/ 	.word	0xffffffff
	.align		4
        /*0008*/ 	.word	0x00000000
	.align		4
        /*000c*/ 	.word	0xfffffffe
	.align		4
        /*0010*/ 	.word	0x00000000
	.align		4
        /*0014*/ 	.word	0xfffffffd
	.align		4
        /*0018*/ 	.word	0x00000000
	.align		4
        /*001c*/ 	.word	0xfffffffc


//--------------------- .text._Z18dot_product_kernelPfS_S_ --------------------------
	.section	.text._Z18dot_product_kernelPfS_S_,"ax",@progbits
	.align	128
        .global         _Z18dot_product_kernelPfS_S_
        .type           _Z18dot_product_kernelPfS_S_,@function
        .size           _Z18dot_product_kernelPfS_S_,(.L_x_1 - _Z18dot_product_kernelPfS_S_)
        .other          _Z18dot_product_kernelPfS_S_,@"STO_CUDA_ENTRY STV_DEFAULT"
_Z18dot_product_kernelPfS_S_:
.text._Z18dot_product_kernelPfS_S_:
[----:B------:R-:W-:Y:S01]  /*0000*/  LDC R1, c[0x0][0x37c] ;  /* 0x0000df00ff017b82 */ /* 0x000fe20000000800 */
[----:B------:R-:W0:Y:S07]  /*0010*/  S2R R9, SR_TID.X ;  /* 0x0000000000097919 */ /* 0x000e2e0000002100 */
[----:B------:R-:W0:Y:S01]  /*0020*/  S2UR UR6, SR_CTAID.X ;  /* 0x00000000000679c3 */ /* 0x000e220000002500 */
[----:B------:R-:W1:Y:S07]  /*0030*/  LDCU.64 UR4, c[0x0][0x358] ;  /* 0x00006b00ff0477ac */ /* 0x000e6e0008000a00 */
[----:B------:R-:W0:Y:S08]  /*0040*/  LDC R0, c[0x0][0x360] ;  /* 0x0000d800ff007b82 */ /* 0x000e300000000800 */
[----:B------:R-:W2:Y:S08]  /*0050*/  LDC.64 R2, c[0x0][0x380] ;  /* 0x0000e000ff027b82 */ /* 0x000eb00000000a00 */
[----:B------:R-:W3:Y:S01]  /*0060*/  LDC.64 R4, c[0x0][0x388] ;  /* 0x0000e200ff047b82 */ /* 0x000ee20000000a00 */
[----:B0-----:R-:W-:-:S07]  /*0070*/  IMAD R9, R0, UR6, R9 ;  /* 0x0000000600097c24 */ /* 0x001fce000f8e0209 */
[----:B------:R-:W0:Y:S01]  /*0080*/  LDC.64 R6, c[0x0][0x390] ;  /* 0x0000e400ff067b82 */ /* 0x000e220000000a00 */
[----:B--2---:R-:W-:-:S06]  /*0090*/  IMAD.WIDE R2, R9, 0x4, R2 ;  /* 0x0000000409027825 */ /* 0x004fcc00078e0202 */
[----:B-1----:R-:W2:Y:S01]  /*00a0*/  LDG.E R2, desc[UR4][R2.64] ;  /* 0x0000000402027981 */ /* 0x002ea2000c1e1900 */
[----:B---3--:R-:W-:-:S06]  /*00b0*/  IMAD.WIDE R4, R9, 0x4, R4 ;  /* 0x0000000409047825 */ /* 0x008fcc00078e0204 */
[----:B------:R-:W2:Y:S01]  /*00c0*/  LDG.E R5, desc[UR4][R4.64] ;  /* 0x0000000404057981 */ /* 0x000ea2000c1e1900 */
[----:B0-----:R-:W-:-:S04]  /*00d0*/  IMAD.WIDE R6, R9, 0x4, R6 ;  /* 0x0000000409067825 */ /* 0x001fc800078e0206 */
[----:B--2---:R-:W-:-:S05]  /*00e0*/  FMUL R9, R2, R5 ;  /* 0x0000000502097220 */ /* 0x004fca0000400000 */
[----:B------:R-:W-:Y:S01]  /*00f0*/  STG.E desc[UR4][R6.64], R9 ;  /* 0x0000000906007986 */ /* 0x000fe2000c101904 */
[----:B------:R-:W-:Y:S05]  /*0100*/  EXIT ;  /* 0x000000000000794d */ /* 0x000fea0003800000 */
.L_x_0:
[----:B------:R-:W-:-:S00]  /*0110*/  BRA `(.L_x_0) ;  /* 0xfffffffc00fc7947 */ /* 0x000fc0000383ffff */
[----:B------:R-:W-:-:S00]  /*0120*/  NOP ;  /* 0x0000000000007918 */ /* 0x000fc00000000000 */
        /* <DEDUP_REMOVED lines=13> */
.L_x_1:


//--------------------- .nv.shared.reserved.0     --------------------------
	.section	.nv.shared.reserved.0,"aw",@nobits
	.weak		__nv_reservedSMEM_offset_0_alias
	.size		__nv_reservedSMEM_offset_0_alias, 0, 64
	.other		__nv_reservedSMEM_offset_0_alias,@"STO_CUDA_RESERVED_SHARED STV_DEFAULT"
__nv_reservedSMEM_offset_0_alias:
	.zero		0
	.zero		64


//--------------------- .nv.constant0._Z18dot_product_kernelPfS_S_ --------------------------
	.section	.nv.constant0._Z18dot_product_kernelPfS_S_,"a",@progbits
	.sectionflags	@""
	.align	4
.nv.constant0._Z18dot_product_kernelPfS_S_:
	.zero		920


//--------------------- SYMBOLS --------------------------

	.type		.nv.reservedSmem.offset0,@object
	.size		.nv.reservedSmem.offset0,0x4
